//
// Generated by NVIDIA NVVM Compiler
//
// Compiler Build ID: CL-36424714
// Cuda compilation tools, release 13.0, V13.0.88
// Based on NVVM 20.0.0
//

.version 9.0
.target sm_100
.address_size 64

	// .globl	_Z4GEMMPdS_S_iii

.visible .entry _Z4GEMMPdS_S_iii(
	.param .u64 .ptr .align 1 _Z4GEMMPdS_S_iii_param_0,
	.param .u64 .ptr .align 1 _Z4GEMMPdS_S_iii_param_1,
	.param .u64 .ptr .align 1 _Z4GEMMPdS_S_iii_param_2,
	.param .u32 _Z4GEMMPdS_S_iii_param_3,
	.param .u32 _Z4GEMMPdS_S_iii_param_4,
	.param .u32 _Z4GEMMPdS_S_iii_param_5
)
{
	.reg .pred 	%p<10>;
	.reg .b32 	%r<41>;
	.reg .b64 	%rd<41>;
	.reg .b64 	%fd<56>;

	ld.param.u64 	%rd5, [_Z4GEMMPdS_S_iii_param_0];
	ld.param.u64 	%rd6, [_Z4GEMMPdS_S_iii_param_1];
	ld.param.u64 	%rd7, [_Z4GEMMPdS_S_iii_param_2];
	ld.param.u32 	%r20, [_Z4GEMMPdS_S_iii_param_4];
	ld.param.u32 	%r21, [_Z4GEMMPdS_S_iii_param_5];
	cvta.to.global.u64 	%rd1, %rd6;
	cvta.to.global.u64 	%rd2, %rd5;
	cvta.to.global.u64 	%rd8, %rd7;
	mov.u32 	%r22, %ctaid.x;
	mov.u32 	%r23, %ntid.x;
	mov.u32 	%r24, %tid.x;
	mad.lo.s32 	%r25, %r22, %r23, %r24;
	div.s32 	%r1, %r25, %r20;
	mul.lo.s32 	%r26, %r1, %r20;
	sub.s32 	%r2, %r25, %r26;
	mul.wide.s32 	%rd9, %r25, 8;
	add.s64 	%rd3, %rd8, %rd9;
	mov.b64 	%rd10, 0;
	st.global.u64 	[%rd3], %rd10;
	setp.lt.s32 	%p1, %r21, 1;
	@%p1 bra 	$L__BB0_12;
	mul.lo.s32 	%r3, %r1, %r21;
	and.b32  	%r4, %r21, 7;
	setp.lt.u32 	%p2, %r21, 8;
	mov.b32 	%r39, 0;
	mov.f64 	%fd53, 0d0000000000000000;
	@%p2 bra 	$L__BB0_4;
	and.b32  	%r39, %r21, 2147483640;
	neg.s32 	%r37, %r39;
	shl.b32 	%r7, %r20, 3;
	add.s64 	%rd4, %rd2, 32;
	mov.f64 	%fd53, 0d0000000000000000;
	mul.wide.s32 	%rd15, %r20, 8;
	mov.u32 	%r35, %r3;
	mov.u32 	%r36, %r2;
$L__BB0_3:
	.pragma "nounroll";
	mul.wide.s32 	%rd11, %r35, 8;
	add.s64 	%rd12, %rd4, %rd11;
	ld.global.f64 	%fd10, [%rd12+-32];
	mul.wide.s32 	%rd13, %r36, 8;
	add.s64 	%rd14, %rd1, %rd13;
	ld.global.f64 	%fd11, [%rd14];
	fma.rn.f64 	%fd12, %fd10, %fd11, %fd53;
	st.global.f64 	[%rd3], %fd12;
	ld.global.f64 	%fd13, [%rd12+-24];
	add.s64 	%rd16, %rd14, %rd15;
	ld.global.f64 	%fd14, [%rd16];
	fma.rn.f64 	%fd15, %fd13, %fd14, %fd12;
	st.global.f64 	[%rd3], %fd15;
	ld.global.f64 	%fd16, [%rd12+-16];
	add.s64 	%rd17, %rd16, %rd15;
	ld.global.f64 	%fd17, [%rd17];
	fma.rn.f64 	%fd18, %fd16, %fd17, %fd15;
	st.global.f64 	[%rd3], %fd18;
	ld.global.f64 	%fd19, [%rd12+-8];
	add.s64 	%rd18, %rd17, %rd15;
	ld.global.f64 	%fd20, [%rd18];
	fma.rn.f64 	%fd21, %fd19, %fd20, %fd18;
	st.global.f64 	[%rd3], %fd21;
	ld.global.f64 	%fd22, [%rd12];
	add.s64 	%rd19, %rd18, %rd15;
	ld.global.f64 	%fd23, [%rd19];
	fma.rn.f64 	%fd24, %fd22, %fd23, %fd21;
	st.global.f64 	[%rd3], %fd24;
	ld.global.f64 	%fd25, [%rd12+8];
	add.s64 	%rd20, %rd19, %rd15;
	ld.global.f64 	%fd26, [%rd20];
	fma.rn.f64 	%fd27, %fd25, %fd26, %fd24;
	st.global.f64 	[%rd3], %fd27;
	ld.global.f64 	%fd28, [%rd12+16];
	add.s64 	%rd21, %rd20, %rd15;
	ld.global.f64 	%fd29, [%rd21];
	fma.rn.f64 	%fd30, %fd28, %fd29, %fd27;
	st.global.f64 	[%rd3], %fd30;
	ld.global.f64 	%fd31, [%rd12+24];
	add.s64 	%rd22, %rd21, %rd15;
	ld.global.f64 	%fd32, [%rd22];
	fma.rn.f64 	%fd53, %fd31, %fd32, %fd30;
	st.global.f64 	[%rd3], %fd53;
	add.s32 	%r37, %r37, 8;
	add.s32 	%r36, %r36, %r7;
	add.s32 	%r35, %r35, 8;
	setp.ne.s32 	%p3, %r37, 0;
	@%p3 bra 	$L__BB0_3;
$L__BB0_4:
	setp.eq.s32 	%p4, %r4, 0;
	@%p4 bra 	$L__BB0_12;
	and.b32  	%r15, %r21, 3;
	setp.lt.u32 	%p5, %r4, 4;
	@%p5 bra 	$L__BB0_7;
	add.s32 	%r28, %r39, %r3;
	mul.wide.s32 	%rd23, %r28, 8;
	add.s64 	%rd24, %rd2, %rd23;
	ld.global.f64 	%fd33, [%rd24];
	mad.lo.s32 	%r29, %r39, %r20, %r2;
	mul.wide.s32 	%rd25, %r29, 8;
	add.s64 	%rd26, %rd1, %rd25;
	ld.global.f64 	%fd34, [%rd26];
	fma.rn.f64 	%fd35, %fd33, %fd34, %fd53;
	st.global.f64 	[%rd3], %fd35;
	ld.global.f64 	%fd36, [%rd24+8];
	mul.wide.s32 	%rd27, %r20, 8;
	add.s64 	%rd28, %rd26, %rd27;
	ld.global.f64 	%fd37, [%rd28];
	fma.rn.f64 	%fd38, %fd36, %fd37, %fd35;
	st.global.f64 	[%rd3], %fd38;
	ld.global.f64 	%fd39, [%rd24+16];
	add.s64 	%rd29, %rd28, %rd27;
	ld.global.f64 	%fd40, [%rd29];
	fma.rn.f64 	%fd41, %fd39, %fd40, %fd38;
	st.global.f64 	[%rd3], %fd41;
	ld.global.f64 	%fd42, [%rd24+24];
	add.s64 	%rd30, %rd29, %rd27;
	ld.global.f64 	%fd43, [%rd30];
	fma.rn.f64 	%fd53, %fd42, %fd43, %fd41;
	st.global.f64 	[%rd3], %fd53;
	add.s32 	%r39, %r39, 4;
$L__BB0_7:
	setp.eq.s32 	%p6, %r15, 0;
	@%p6 bra 	$L__BB0_12;
	setp.eq.s32 	%p7, %r15, 1;
	@%p7 bra 	$L__BB0_10;
	add.s32 	%r30, %r39, %r3;
	mul.wide.s32 	%rd31, %r30, 8;
	add.s64 	%rd32, %rd2, %rd31;
	ld.global.f64 	%fd44, [%rd32];
	mad.lo.s32 	%r31, %r39, %r20, %r2;
	mul.wide.s32 	%rd33, %r31, 8;
	add.s64 	%rd34, %rd1, %rd33;
	ld.global.f64 	%fd45, [%rd34];
	fma.rn.f64 	%fd46, %fd44, %fd45, %fd53;
	st.global.f64 	[%rd3], %fd46;
	ld.global.f64 	%fd47, [%rd32+8];
	mul.wide.s32 	%rd35, %r20, 8;
	add.s64 	%rd36, %rd34, %rd35;
	ld.global.f64 	%fd48, [%rd36];
	fma.rn.f64 	%fd53, %fd47, %fd48, %fd46;
	st.global.f64 	[%rd3], %fd53;
	add.s32 	%r39, %r39, 2;
$L__BB0_10:
	and.b32  	%r32, %r21, 1;
	setp.eq.b32 	%p8, %r32, 1;
	not.pred 	%p9, %p8;
	@%p9 bra 	$L__BB0_12;
	add.s32 	%r33, %r39, %r3;
	mul.wide.s32 	%rd37, %r33, 8;
	add.s64 	%rd38, %rd2, %rd37;
	ld.global.f64 	%fd49, [%rd38];
	mad.lo.s32 	%r34, %r39, %r20, %r2;
	mul.wide.s32 	%rd39, %r34, 8;
	add.s64 	%rd40, %rd1, %rd39;
	ld.global.f64 	%fd50, [%rd40];
	fma.rn.f64 	%fd51, %fd49, %fd50, %fd53;
	st.global.f64 	[%rd3], %fd51;
$L__BB0_12:
	ret;

}


// ===== COMPILED SASS (sm_100) =====

	.target	sm_100

	.elftype	@"ET_EXEC"


//--------------------- .note.nv.tkinfo           --------------------------
	.section	.note.nv.tkinfo,"",@"SHT_NOTE"
	.sectionflags	@"SHF_NOTE_NV_TKINFO"
	.tkinfo
        /*0018*/ 	.word	0x00000002
        /*0030*/ 	.string	""
        /*0030*/ 	.string	"ptxas"
        /*0030*/ 	.string	"Cuda compilation tools, release 13.0, V13.0.88"
        /*0030*/ 	.string	"Build cuda_13.0.r13.0/compiler.36424714_0"
        /*0030*/ 	.string	"-arch sm_100 -m 64 "



//--------------------- .note.nv.cuinfo           --------------------------
	.section	.note.nv.cuinfo,"",@"SHT_NOTE"
	.sectionflags	@"SHF_NOTE_NV_CUINFO"
        /*0018*/ 	.short	0x0002
        /*001a*/ 	.short	0x0064
        /*001c*/ 	.short	0x0082
	.zero		2


//--------------------- .nv.info                  --------------------------
	.section	.nv.info,"",@"SHT_CUDA_INFO"
	.align	4


	//----- nvinfo : EIATTR_REGCOUNT
	.align		4
        /*0000*/ 	.byte	0x04, 0x2f
        /*0002*/ 	.short	(.L_1 - .L_0)
	.align		4
.L_0:
        /*0004*/ 	.word	index@(_Z4GEMMPdS_S_iii)
        /*0008*/ 	.word	0x0000001e


	//----- nvinfo : EIATTR_FRAME_SIZE
	.align		4
.L_1:
        /*000c*/ 	.byte	0x04, 0x11
        /*000e*/ 	.short	(.L_3 - .L_2)
	.align		4
.L_2:
        /*0010*/ 	.word	index@(_Z4GEMMPdS_S_iii)
        /*0014*/ 	.word	0x00000000


	//----- nvinfo : EIATTR_MIN_STACK_SIZE
	.align		4
.L_3:
        /*0018*/ 	.byte	0x04, 0x12
        /*001a*/ 	.short	(.L_5 - .L_4)
	.align		4
.L_4:
        /*001c*/ 	.word	index@(_Z4GEMMPdS_S_iii)
        /*0020*/ 	.word	0x00000000
.L_5:


//--------------------- .nv.compat                --------------------------
	.section	.nv.compat,"",@"SHT_CUDA_COMPAT_INFO"
	.align	4
        /*0000*/ 	.byte	0x02, 0x09, 0x00, 0x00, 0x02, 0x02, 0x01, 0x00, 0x02, 0x05, 0x05, 0x00, 0x03, 0x07, 0x01, 0x01
        /*0010*/ 	.byte	0x02, 0x03, 0x00, 0x00, 0x02, 0x06, 0x01, 0x00, 0x04, 0x0b, 0x08, 0x00, 0x01, 0x00, 0x00, 0x00
        /*0020*/ 	.byte	0x00, 0x00, 0x00, 0x00


//--------------------- .nv.info._Z4GEMMPdS_S_iii --------------------------
	.section	.nv.info._Z4GEMMPdS_S_iii,"",@"SHT_CUDA_INFO"
	.sectionflags	@""
	.align	4


	//----- nvinfo : EIATTR_CUDA_API_VERSION
	.align		4
        /*0000*/ 	.byte	0x04, 0x37
        /*0002*/ 	.short	(.L_7 - .L_6)
.L_6:
        /*0004*/ 	.word	0x00000082


	//----- nvinfo : EIATTR_KPARAM_INFO
	.align		4
.L_7:
        /*0008*/ 	.byte	0x04, 0x17
        /*000a*/ 	.short	(.L_9 - .L_8)
.L_8:
        /*000c*/ 	.word	0x00000000
        /*0010*/ 	.short	0x0005
        /*0012*/ 	.short	0x0020
        /*0014*/ 	.byte	0x00, 0xf0, 0x11, 0x00


	//----- nvinfo : EIATTR_KPARAM_INFO
	.align		4
.L_9:
        /*0018*/ 	.byte	0x04, 0x17
        /*001a*/ 	.short	(.L_11 - .L_10)
.L_10:
        /*001c*/ 	.word	0x00000000
        /*0020*/ 	.short	0x0004
        /*0022*/ 	.short	0x001c
        /*0024*/ 	.byte	0x00, 0xf0, 0x11, 0x00


	//----- nvinfo : EIATTR_KPARAM_INFO
	.align		4
.L_11:
        /*0028*/ 	.byte	0x04, 0x17
        /*002a*/ 	.short	(.L_13 - .L_12)
.L_12:
        /*002c*/ 	.word	0x00000000
        /*0030*/ 	.short	0x0003
        /*0032*/ 	.short	0x0018
        /*0034*/ 	.byte	0x00, 0xf0, 0x11, 0x00


	//----- nvinfo : EIATTR_KPARAM_INFO
	.align		4
.L_13:
        /*0038*/ 	.byte	0x04, 0x17
        /*003a*/ 	.short	(.L_15 - .L_14)
.L_14:
        /*003c*/ 	.word	0x00000000
        /*0040*/ 	.short	0x0002
        /*0042*/ 	.short	0x0010
        /*0044*/ 	.byte	0x00, 0xf5, 0x21, 0x00


	//----- nvinfo : EIATTR_KPARAM_INFO
	.align		4
.L_15:
        /*0048*/ 	.byte	0x04, 0x17
        /*004a*/ 	.short	(.L_17 - .L_16)
.L_16:
        /*004c*/ 	.word	0x00000000
        /*0050*/ 	.short	0x0001
        /*0052*/ 	.short	0x0008
        /*0054*/ 	.byte	0x00, 0xf5, 0x21, 0x00


	//----- nvinfo : EIATTR_KPARAM_INFO
	.align		4
.L_17:
        /*0058*/ 	.byte	0x04, 0x17
        /*005a*/ 	.short	(.L_19 - .L_18)
.L_18:
        /*005c*/ 	.word	0x00000000
        /*0060*/ 	.short	0x0000
        /*0062*/ 	.short	0x0000
        /*0064*/ 	.byte	0x00, 0xf5, 0x21, 0x00


	//----- nvinfo : EIATTR_SPARSE_MMA_MASK
	.align		4
.L_19:
        /*0068*/ 	.byte	0x03, 0x50
        /*006a*/ 	.short	0x0000


	//----- nvinfo : EIATTR_MAXREG_COUNT
	.align		4
        /*006c*/ 	.byte	0x03, 0x1b
        /*006e*/ 	.short	0x00ff


	//----- nvinfo : EIATTR_MERCURY_ISA_VERSION
	.align		4
        /*0070*/ 	.byte	0x03, 0x5f
        /*0072*/ 	.short	0x0101


	//----- nvinfo : EIATTR_VRC_CTA_INIT_COUNT
	.align		4
        /*0074*/ 	.byte	0x02, 0x4a
	.zero		1
	.zero		1


	//----- nvinfo : EIATTR_EXIT_INSTR_OFFSETS
	.align		4
        /*0078*/ 	.byte	0x04, 0x1c
        /*007a*/ 	.short	(.L_21 - .L_20)


	//   ....[0]....
.L_20:
        /*007c*/ 	.word	0x00000230


	//   ....[1]....
        /*0080*/ 	.word	0x00000670


	//   ....[2]....
        /*0084*/ 	.word	0x00000860


	//   ....[3]....
        /*0088*/ 	.word	0x000009b0


	//   ....[4]....
        /*008c*/ 	.word	0x00000a60


	//----- nvinfo : EIATTR_CBANK_PARAM_SIZE
	.align		4
.L_21:
        /*0090*/ 	.byte	0x03, 0x19
        /*0092*/ 	.short	0x0024


	//----- nvinfo : EIATTR_PARAM_CBANK
	.align		4
        /*0094*/ 	.byte	0x04, 0x0a
        /*0096*/ 	.short	(.L_23 - .L_22)
	.align		4
.L_22:
        /*0098*/ 	.word	index@(.nv.constant0._Z4GEMMPdS_S_iii)
        /*009c*/ 	.short	0x0380
        /*009e*/ 	.short	0x0024


	//----- nvinfo : EIATTR_SW_WAR
	.align		4
.L_23:
        /*00a0*/ 	.byte	0x04, 0x36
        /*00a2*/ 	.short	(.L_25 - .L_24)
.L_24:
        /*00a4*/ 	.word	0x00000008
.L_25:


//--------------------- .nv.callgraph             --------------------------
	.section	.nv.callgraph,"",@"SHT_CUDA_CALLGRAPH"
	.align	4
	.sectionentsize	8
	.align		4
        /*0000*/ 	.word	0x00000000
	.align		4
        /*0004*/ 	.word	0xffffffff
	.align		4
        /*0008*/ 	.word	0x00000000
	.align		4
        /*000c*/ 	.word	0xfffffffe
	.align		4
        /*0010*/ 	.word	0x00000000
	.align		4
        /*0014*/ 	.word	0xfffffffd
	.align		4
        /*0018*/ 	.word	0x00000000
	.align		4
        /*001c*/ 	.word	0xfffffffc


//--------------------- .text._Z4GEMMPdS_S_iii    --------------------------
	.section	.text._Z4GEMMPdS_S_iii,"ax",@progbits
	.align	128
        .global         _Z4GEMMPdS_S_iii
        .type           _Z4GEMMPdS_S_iii,@function
        .size           _Z4GEMMPdS_S_iii,(.L_x_5 - _Z4GEMMPdS_S_iii)
        .other          _Z4GEMMPdS_S_iii,@"STO_CUDA_ENTRY STV_DEFAULT"
_Z4GEMMPdS_S_iii:
.text._Z4GEMMPdS_S_iii:
[----:B------:R-:W-:Y:S08]  /*0000*/  LDC R1, c[0x0][0x37c] ;  /* 0x0000df00ff017b82 */ /* 0x000ff00000000800 */
[----:B------:R-:W0:Y:S01]  /*0010*/  LDC R0, c[0x0][0x39c] ;  /* 0x0000e700ff007b82 */ /* 0x000e220000000800 */
[----:B------:R-:W1:Y:S01]  /*0020*/  S2R R6, SR_TID.X ;  /* 0x0000000000067919 */ /* 0x000e620000002100 */
[----:B------:R-:W2:Y:S06]  /*0030*/  LDCU.64 UR6, c[0x0][0x358] ;  /* 0x00006b00ff0677ac */ /* 0x000eac0008000a00 */
[----:B------:R-:W1:Y:S08]  /*0040*/  S2UR UR4, SR_CTAID.X ;  /* 0x00000000000479c3 */ /* 0x000e700000002500 */
[----:B------:R-:W1:Y:S01]  /*0050*/  LDC R5, c[0x0][0x360] ;  /* 0x0000d800ff057b82 */ /* 0x000e620000000800 */
[----:B0-----:R-:W-:-:S07]  /*0060*/  IABS R7, R0 ;  /* 0x0000000000077213 */ /* 0x001fce0000000000 */
[----:B------:R-:W0:Y:S01]  /*0070*/  LDC.64 R10, c[0x0][0x390] ;  /* 0x0000e400ff0a7b82 */ /* 0x000e220000000a00 */
[----:B------:R-:W3:Y:S01]  /*0080*/  I2F.RP R4, R7 ;  /* 0x0000000700047306 */ /* 0x000ee20000209400 */
[----:B-1----:R-:W-:-:S07]  /*0090*/  IMAD R5, R5, UR4, R6 ;  /* 0x0000000405057c24 */ /* 0x002fce000f8e0206 */
[----:B---3--:R-:W1:Y:S01]  /*00a0*/  MUFU.RCP R4, R4 ;  /* 0x0000000400047308 */ /* 0x008e620000001000 */
[----:B0-----:R-:W-:-:S05]  /*00b0*/  IMAD.WIDE R10, R5, 0x8, R10 ;  /* 0x00000008050a7825 */ /* 0x001fca00078e020a */
[----:B--2---:R0:W-:Y:S01]  /*00c0*/  STG.E.64 desc[UR6][R10.64], RZ ;  /* 0x000000ff0a007986 */ /* 0x0041e2000c101b06 */
[----:B-1----:R-:W-:Y:S02]  /*00d0*/  IADD3 R2, PT, PT, R4, 0xffffffe, RZ ;  /* 0x0ffffffe04027810 */ /* 0x002fe40007ffe0ff */
[----:B------:R-:W-:Y:S02]  /*00e0*/  IABS R4, R5 ;  /* 0x0000000500047213 */ /* 0x000fe40000000000 */
[----:B------:R1:W2:Y:S02]  /*00f0*/  F2I.FTZ.U32.TRUNC.NTZ R3, R2 ;  /* 0x0000000200037305 */ /* 0x0002a4000021f000 */
[----:B-1----:R-:W-:Y:S01]  /*0100*/  IMAD.MOV.U32 R2, RZ, RZ, RZ ;  /* 0x000000ffff027224 */ /* 0x002fe200078e00ff */
[----:B--2---:R-:W-:-:S05]  /*0110*/  IADD3 R8, PT, PT, RZ, -R3, RZ ;  /* 0x80000003ff087210 */ /* 0x004fca0007ffe0ff */
[----:B------:R-:W-:-:S04]  /*0120*/  IMAD R9, R8, R7, RZ ;  /* 0x0000000708097224 */ /* 0x000fc800078e02ff */
[----:B------:R-:W-:Y:S02]  /*0130*/  IMAD.HI.U32 R3, R3, R9, R2 ;  /* 0x0000000903037227 */ /* 0x000fe400078e0002 */
[----:B------:R-:W1:Y:S04]  /*0140*/  LDC R2, c[0x0][0x3a0] ;  /* 0x0000e800ff027b82 */ /* 0x000e680000000800 */
[----:B------:R-:W-:-:S05]  /*0150*/  IMAD.HI.U32 R3, R3, R4, RZ ;  /* 0x0000000403037227 */ /* 0x000fca00078e00ff */
[----:B------:R-:W-:-:S05]  /*0160*/  IADD3 R6, PT, PT, -R3, RZ, RZ ;  /* 0x000000ff03067210 */ /* 0x000fca0007ffe1ff */
[----:B------:R-:W-:-:S05]  /*0170*/  IMAD R4, R7, R6, R4 ;  /* 0x0000000607047224 */ /* 0x000fca00078e0204 */
[----:B------:R-:W-:-:S13]  /*0180*/  ISETP.GT.U32.AND P1, PT, R7, R4, PT ;  /* 0x000000040700720c */ /* 0x000fda0003f24070 */
[----:B------:R-:W-:Y:S01]  /*0190*/  @!P1 IMAD.IADD R4, R4, 0x1, -R7 ;  /* 0x0000000104049824 */ /* 0x000fe200078e0a07 */
[----:B------:R-:W-:Y:S02]  /*01a0*/  @!P1 IADD3 R3, PT, PT, R3, 0x1, RZ ;  /* 0x0000000103039810 */ /* 0x000fe40007ffe0ff */
[----:B-1----:R-:W-:Y:S02]  /*01b0*/  ISETP.GE.AND P1, PT, R2, 0x1, PT ;  /* 0x000000010200780c */ /* 0x002fe40003f26270 */
[----:B------:R-:W-:Y:S02]  /*01c0*/  ISETP.GE.U32.AND P2, PT, R4, R7, PT ;  /* 0x000000070400720c */ /* 0x000fe40003f46070 */
[----:B------:R-:W-:-:S04]  /*01d0*/  LOP3.LUT R4, R5, R0, RZ, 0x3c, !PT ;  /* 0x0000000005047212 */ /* 0x000fc800078e3cff */
[----:B------:R-:W-:-:S07]  /*01e0*/  ISETP.GE.AND P0, PT, R4, RZ, PT ;  /* 0x000000ff0400720c */ /* 0x000fce0003f06270 */
[----:B------:R-:W-:Y:S01]  /*01f0*/  @P2 VIADD R3, R3, 0x1 ;  /* 0x0000000103032836 */ /* 0x000fe20000000000 */
[----:B------:R-:W-:-:S04]  /*0200*/  ISETP.NE.AND P2, PT, R0, RZ, PT ;  /* 0x000000ff0000720c */ /* 0x000fc80003f45270 */
[----:B------:R-:W-:-:S04]  /*0210*/  MOV R7, R3 ;  /* 0x0000000300077202 */ /* 0x000fc80000000f00 */
[----:B------:R-:W-:Y:S01]  /*0220*/  @!P0 IADD3 R7, PT, PT, -R7, RZ, RZ ;  /* 0x000000ff07078210 */ /* 0x000fe20007ffe1ff */
[----:B0-----:R-:W-:Y:S06]  /*0230*/  @!P1 EXIT ;  /* 0x000000000000994d */ /* 0x001fec0003800000 */
[C---:B------:R-:W-:Y:S02]  /*0240*/  ISETP.GE.U32.AND P0, PT, R2.reuse, 0x8, PT ;  /* 0x000000080200780c */ /* 0x040fe40003f06070 */
[----:B------:R-:W-:Y:S02]  /*0250*/  CS2R R16, SRZ ;  /* 0x0000000000107805 */ /* 0x000fe4000001ff00 */
[----:B------:R-:W-:Y:S02]  /*0260*/  @!P2 LOP3.LUT R7, RZ, R0, RZ, 0x33, !PT ;  /* 0x00000000ff07a212 */ /* 0x000fe400078e33ff */
[----:B------:R-:W-:-:S03]  /*0270*/  LOP3.LUT R3, R2, 0x7, RZ, 0xc0, !PT ;  /* 0x0000000702037812 */ /* 0x000fc600078ec0ff */
[----:B------:R-:W-:Y:S01]  /*0280*/  IMAD.MOV R4, RZ, RZ, -R7 ;  /* 0x000000ffff047224 */ /* 0x000fe200078e0a07 */
[----:B------:R-:W-:Y:S01]  /*0290*/  ISETP.NE.AND P1, PT, R3, RZ, PT ;  /* 0x000000ff0300720c */ /* 0x000fe20003f25270 */
[----:B------:R-:W-:Y:S02]  /*02a0*/  IMAD R7, R7, R2, RZ ;  /* 0x0000000207077224 */ /* 0x000fe400078e02ff */
[----:B------:R-:W-:Y:S02]  /*02b0*/  IMAD R5, R0, R4, R5 ;  /* 0x0000000400057224 */ /* 0x000fe400078e0205 */
[----:B------:R-:W-:Y:S01]  /*02c0*/  HFMA2 R4, -RZ, RZ, 0, 0 ;  /* 0x00000000ff047431 */ /* 0x000fe200000001ff */
[----:B------:R-:W-:Y:S07]  /*02d0*/  @!P0 BRA `(.L_x_0) ;  /* 0x0000000000e48947 */ /* 0x000fee0003800000 */
[----:B------:R-:W0:Y:S01]  /*02e0*/  LDCU.64 UR4, c[0x0][0x380] ;  /* 0x00007000ff0477ac */ /* 0x000e220008000a00 */
[----:B------:R-:W-:Y:S01]  /*02f0*/  LOP3.LUT R4, R2, 0x7ffffff8, RZ, 0xc0, !PT ;  /* 0x7ffffff802047812 */ /* 0x000fe200078ec0ff */
[----:B------:R-:W-:Y:S01]  /*0300*/  IMAD.MOV.U32 R9, RZ, RZ, R5 ;  /* 0x000000ffff097224 */ /* 0x000fe200078e0005 */
[----:B------:R-:W-:Y:S02]  /*0310*/  MOV R8, R7 ;  /* 0x0000000700087202 */ /* 0x000fe40000000f00 */
[----:B------:R-:W-:Y:S02]  /*0320*/  CS2R R16, SRZ ;  /* 0x0000000000107805 */ /* 0x000fe4000001ff00 */
[----:B------:R-:W-:Y:S01]  /*0330*/  IADD3 R6, PT, PT, -R4, RZ, RZ ;  /* 0x000000ff04067210 */ /* 0x000fe20007ffe1ff */
[----:B0-----:R-:W-:-:S04]  /*0340*/  UIADD3 UR4, UP0, UPT, UR4, 0x20, URZ ;  /* 0x0000002004047890 */ /* 0x001fc8000ff1e0ff */
[----:B------:R-:W-:-:S12]  /*0350*/  UIADD3.X UR5, UPT, UPT, URZ, UR5, URZ, UP0, !UPT ;  /* 0x00000005ff057290 */ /* 0x000fd800087fe4ff */
.L_x_1:
[----:B------:R-:W0:Y:S01]  /*0360*/  LDC.64 R24, c[0x0][0x388] ;  /* 0x0000e200ff187b82 */ /* 0x000e220000000a00 */
[----:B------:R-:W-:Y:S01]  /*0370*/  MOV R12, UR4 ;  /* 0x00000004000c7c02 */ /* 0x000fe20008000f00 */
[----:B------:R-:W-:-:S04]  /*0380*/  IMAD.U32 R13, RZ, RZ, UR5 ;  /* 0x00000005ff0d7e24 */ /* 0x000fc8000f8e00ff */
[----:B------:R-:W-:-:S05]  /*0390*/  IMAD.WIDE R12, R8, 0x8, R12 ;  /* 0x00000008080c7825 */ /* 0x000fca00078e020c */
[----:B--2---:R-:W2:Y:S01]  /*03a0*/  LDG.E.64 R14, desc[UR6][R12.64+-0x20] ;  /* 0xffffe0060c0e7981 */ /* 0x004ea2000c1e1b00 */
[----:B0-----:R-:W-:-:S05]  /*03b0*/  IMAD.WIDE R24, R9, 0x8, R24 ;  /* 0x0000000809187825 */ /* 0x001fca00078e0218 */
[----:B------:R-:W2:Y:S01]  /*03c0*/  LDG.E.64 R22, desc[UR6][R24.64] ;  /* 0x0000000618167981 */ /* 0x000ea2000c1e1b00 */
[----:B------:R-:W-:Y:S01]  /*03d0*/  IMAD.WIDE R26, R0, 0x8, R24 ;  /* 0x00000008001a7825 */ /* 0x000fe200078e0218 */
[----:B--2---:R-:W-:-:S07]  /*03e0*/  DFMA R22, R14, R22, R16 ;  /* 0x000000160e16722b */ /* 0x004fce0000000010 */
[----:B------:R0:W-:Y:S04]  /*03f0*/  STG.E.64 desc[UR6][R10.64], R22 ;  /* 0x000000160a007986 */ /* 0x0001e8000c101b06 */
[----:B------:R-:W2:Y:S04]  /*0400*/  LDG.E.64 R16, desc[UR6][R12.64+-0x18] ;  /* 0xffffe8060c107981 */ /* 0x000ea8000c1e1b00 */
        /* <DEDUP_REMOVED lines=9> */
[----:B0-----:R-:W3:Y:S04]  /*04a0*/  LDG.E.64 R22, desc[UR6][R12.64+-0x8] ;  /* 0xfffff8060c167981 */ /* 0x001ee8000c1e1b00 */
[----:B------:R-:W3:Y:S01]  /*04b0*/  LDG.E.64 R14, desc[UR6][R24.64] ;  /* 0x00000006180e7981 */ /* 0x000ee2000c1e1b00 */
[----:B------:R-:W-:Y:S01]  /*04c0*/  IMAD.WIDE R26, R0, 0x8, R24 ;  /* 0x00000008001a7825 */ /* 0x000fe200078e0218 */
[----:B---3--:R-:W-:-:S07]  /*04d0*/  DFMA R22, R22, R14, R18 ;  /* 0x0000000e1616722b */ /* 0x008fce0000000012 */
[----:B------:R0:W-:Y:S04]  /*04e0*/  STG.E.64 desc[UR6][R10.64], R22 ;  /* 0x000000160a007986 */ /* 0x0001e8000c101b06 */
[----:B-1----:R-:W3:Y:S04]  /*04f0*/  LDG.E.64 R16, desc[UR6][R12.64] ;  /* 0x000000060c107981 */ /* 0x002ee8000c1e1b00 */
[----:B------:R-:W3:Y:S02]  /*0500*/  LDG.E.64 R14, desc[UR6][R26.64] ;  /* 0x000000061a0e7981 */ /* 0x000ee4000c1e1b00 */
[----:B---3--:R-:W-:Y:S01]  /*0510*/  DFMA R16, R16, R14, R22 ;  /* 0x0000000e1010722b */ /* 0x008fe20000000016 */
[----:B------:R-:W-:-:S06]  /*0520*/  IMAD.WIDE R14, R0, 0x8, R26 ;  /* 0x00000008000e7825 */ /* 0x000fcc00078e021a */
[----:B------:R1:W-:Y:S04]  /*0530*/  STG.E.64 desc[UR6][R10.64], R16 ;  /* 0x000000100a007986 */ /* 0x0003e8000c101b06 */
[----:B--2---:R-:W2:Y:S04]  /*0540*/  LDG.E.64 R18, desc[UR6][R12.64+0x8] ;  /* 0x000008060c127981 */ /* 0x004ea8000c1e1b00 */
[----:B------:R-:W2:Y:S02]  /*0550*/  LDG.E.64 R20, desc[UR6][R14.64] ;  /* 0x000000060e147981 */ /* 0x000ea4000c1e1b00 */
[----:B--2---:R-:W-:Y:S01]  /*0560*/  DFMA R18, R18, R20, R16 ;  /* 0x000000141212722b */ /* 0x004fe20000000010 */
[----:B------:R-:W-:-:S06]  /*0570*/  IMAD.WIDE R20, R0, 0x8, R14 ;  /* 0x0000000800147825 */ /* 0x000fcc00078e020e */
[----:B------:R2:W-:Y:S04]  /*0580*/  STG.E.64 desc[UR6][R10.64], R18 ;  /* 0x000000120a007986 */ /* 0x0005e8000c101b06 */
[----:B0-----:R-:W3:Y:S04]  /*0590*/  LDG.E.64 R22, desc[UR6][R12.64+0x10] ;  /* 0x000010060c167981 */ /* 0x001ee8000c1e1b00 */
[----:B------:R-:W3:Y:S01]  /*05a0*/  LDG.E.64 R24, desc[UR6][R20.64] ;  /* 0x0000000614187981 */ /* 0x000ee2000c1e1b00 */
[----:B------:R-:W-:Y:S01]  /*05b0*/  IADD3 R6, PT, PT, R6, 0x8, RZ ;  /* 0x0000000806067810 */ /* 0x000fe20007ffe0ff */
[----:B---3--:R-:W-:Y:S01]  /*05c0*/  DFMA R22, R22, R24, R18 ;  /* 0x000000181616722b */ /* 0x008fe20000000012 */
[----:B------:R-:W-:-:S06]  /*05d0*/  IMAD.WIDE R24, R0, 0x8, R20 ;  /* 0x0000000800187825 */ /* 0x000fcc00078e0214 */
[----:B------:R2:W-:Y:S04]  /*05e0*/  STG.E.64 desc[UR6][R10.64], R22 ;  /* 0x000000160a007986 */ /* 0x0005e8000c101b06 */
[----:B-1----:R-:W3:Y:S04]  /*05f0*/  LDG.E.64 R16, desc[UR6][R12.64+0x18] ;  /* 0x000018060c107981 */ /* 0x002ee8000c1e1b00 */
[----:B------:R-:W3:Y:S01]  /*0600*/  LDG.E.64 R24, desc[UR6][R24.64] ;  /* 0x0000000618187981 */ /* 0x000ee2000c1e1b00 */
[----:B------:R-:W-:Y:S01]  /*0610*/  ISETP.NE.AND P0, PT, R6, RZ, PT ;  /* 0x000000ff0600720c */ /* 0x000fe20003f05270 */
[----:B------:R-:W-:Y:S01]  /*0620*/  VIADD R8, R8, 0x8 ;  /* 0x0000000808087836 */ /* 0x000fe20000000000 */
[----:B------:R-:W-:Y:S01]  /*0630*/  LEA R9, R0, R9, 0x3 ;  /* 0x0000000900097211 */ /* 0x000fe200078e18ff */
[----:B---3--:R-:W-:-:S07]  /*0640*/  DFMA R16, R16, R24, R22 ;  /* 0x000000181010722b */ /* 0x008fce0000000016 */
[----:B------:R2:W-:Y:S03]  /*0650*/  STG.E.64 desc[UR6][R10.64], R16 ;  /* 0x000000100a007986 */ /* 0x0005e6000c101b06 */
[----:B------:R-:W-:Y:S05]  /*0660*/  @P0 BRA `(.L_x_1) ;  /* 0xfffffffc003c0947 */ /* 0x000fea000383ffff */
.L_x_0:
[----:B------:R-:W-:Y:S05]  /*0670*/  @!P1 EXIT ;  /* 0x000000000000994d */ /* 0x000fea0003800000 */
[----:B------:R-:W-:Y:S02]  /*0680*/  ISETP.GE.U32.AND P0, PT, R3, 0x4, PT ;  /* 0x000000040300780c */ /* 0x000fe40003f06070 */
[----:B------:R-:W-:-:S04]  /*0690*/  LOP3.LUT R6, R2, 0x3, RZ, 0xc0, !PT ;  /* 0x0000000302067812 */ /* 0x000fc800078ec0ff */
[----:B------:R-:W-:-:S07]  /*06a0*/  ISETP.NE.AND P1, PT, R6, RZ, PT ;  /* 0x000000ff0600720c */ /* 0x000fce0003f25270 */
[----:B------:R-:W-:Y:S06]  /*06b0*/  @!P0 BRA `(.L_x_2) ;  /* 0x0000000000688947 */ /* 0x000fec0003800000 */
[----:B------:R-:W0:Y:S01]  /*06c0*/  LDC.64 R8, c[0x0][0x380] ;  /* 0x0000e000ff087b82 */ /* 0x000e220000000a00 */
[----:B------:R-:W-:Y:S01]  /*06d0*/  IADD3 R3, PT, PT, R7, R4, RZ ;  /* 0x0000000407037210 */ /* 0x000fe20007ffe0ff */
[----:B------:R-:W-:-:S06]  /*06e0*/  IMAD R13, R4, R0, R5 ;  /* 0x00000000040d7224 */ /* 0x000fcc00078e0205 */
[----:B------:R-:W1:Y:S01]  /*06f0*/  LDC.64 R14, c[0x0][0x388] ;  /* 0x0000e200ff0e7b82 */ /* 0x000e620000000a00 */
[----:B0-----:R-:W-:-:S04]  /*0700*/  IMAD.WIDE R8, R3, 0x8, R8 ;  /* 0x0000000803087825 */ /* 0x001fc800078e0208 */
[----:B-1----:R-:W-:Y:S02]  /*0710*/  IMAD.WIDE R14, R13, 0x8, R14 ;  /* 0x000000080d0e7825 */ /* 0x002fe400078e020e */
[----:B------:R-:W3:Y:S04]  /*0720*/  LDG.E.64 R12, desc[UR6][R8.64] ;  /* 0x00000006080c7981 */ /* 0x000ee8000c1e1b00 */
[----:B--2---:R-:W3:Y:S02]  /*0730*/  LDG.E.64 R18, desc[UR6][R14.64] ;  /* 0x000000060e127981 */ /* 0x004ee4000c1e1b00 */
[----:B---3--:R-:W-:Y:S01]  /*0740*/  DFMA R12, R12, R18, R16 ;  /* 0x000000120c0c722b */ /* 0x008fe20000000010 */
[----:B------:R-:W-:-:S06]  /*0750*/  IMAD.WIDE R18, R0, 0x8, R14 ;  /* 0x0000000800127825 */ /* 0x000fcc00078e020e */
        /* <DEDUP_REMOVED lines=13> */
[----:B------:R-:W-:Y:S01]  /*0830*/  IADD3 R4, PT, PT, R4, 0x4, RZ ;  /* 0x0000000404047810 */ /* 0x000fe20007ffe0ff */
[----:B--2---:R-:W-:-:S07]  /*0840*/  DFMA R16, R16, R14, R24 ;  /* 0x0000000e1010722b */ /* 0x004fce0000000018 */
[----:B------:R0:W-:Y:S04]  /*0850*/  STG.E.64 desc[UR6][R10.64], R16 ;  /* 0x000000100a007986 */ /* 0x0001e8000c101b06 */
.L_x_2:
[----:B------:R-:W-:Y:S05]  /*0860*/  @!P1 EXIT ;  /* 0x000000000000994d */ /* 0x000fea0003800000 */
[----:B------:R-:W-:Y:S02]  /*0870*/  ISETP.NE.AND P0, PT, R6, 0x1, PT ;  /* 0x000000010600780c */ /* 0x000fe40003f05270 */
[----:B------:R-:W-:-:S04]  /*0880*/  LOP3.LUT R2, R2, 0x1, RZ, 0xc0, !PT ;  /* 0x0000000102027812 */ /* 0x000fc800078ec0ff */
[----:B------:R-:W-:-:S07]  /*0890*/  ISETP.NE.U32.AND P1, PT, R2, 0x1, PT ;  /* 0x000000010200780c */ /* 0x000fce0003f25070 */
[----:B------:R-:W-:Y:S06]  /*08a0*/  @!P0 BRA `(.L_x_3) ;  /* 0x0000000000408947 */ /* 0x000fec0003800000 */
[----:B------:R-:W1:Y:S01]  /*08b0*/  LDC.64 R2, c[0x0][0x380] ;  /* 0x0000e000ff027b82 */ /* 0x000e620000000a00 */
[----:B0-----:R-:W-:Y:S02]  /*08c0*/  IMAD.IADD R13, R7, 0x1, R4 ;  /* 0x00000001070d7824 */ /* 0x001fe400078e0204 */
[----:B------:R-:W-:-:S05]  /*08d0*/  IMAD R15, R4, R0, R5 ;  /* 0x00000000040f7224 */ /* 0x000fca00078e0205 */
[----:B------:R-:W0:Y:S01]  /*08e0*/  LDC.64 R8, c[0x0][0x388] ;  /* 0x0000e200ff087b82 */ /* 0x000e220000000a00 */
[----:B-1----:R-:W-:-:S05]  /*08f0*/  IMAD.WIDE R12, R13, 0x8, R2 ;  /* 0x000000080d0c7825 */ /* 0x002fca00078e0202 */
[----:B------:R-:W3:Y:S01]  /*0900*/  LDG.E.64 R2, desc[UR6][R12.64] ;  /* 0x000000060c027981 */ /* 0x000ee2000c1e1b00 */
[----:B0-----:R-:W-:-:S05]  /*0910*/  IMAD.WIDE R14, R15, 0x8, R8 ;  /* 0x000000080f0e7825 */ /* 0x001fca00078e0208 */
[----:B------:R-:W3:Y:S02]  /*0920*/  LDG.E.64 R8, desc[UR6][R14.64] ;  /* 0x000000060e087981 */ /* 0x000ee4000c1e1b00 */
[----:B---3--:R-:W-:Y:S01]  /*0930*/  DFMA R2, R2, R8, R16 ;  /* 0x000000080202722b */ /* 0x008fe20000000010 */
[----:B------:R-:W-:-:S06]  /*0940*/  IMAD.WIDE R8, R0, 0x8, R14 ;  /* 0x0000000800087825 */ /* 0x000fcc00078e020e */
[----:B------:R1:W-:Y:S04]  /*0950*/  STG.E.64 desc[UR6][R10.64], R2 ;  /* 0x000000020a007986 */ /* 0x0003e8000c101b06 */
[----:B--2---:R-:W2:Y:S04]  /*0960*/  LDG.E.64 R16, desc[UR6][R12.64+0x8] ;  /* 0x000008060c107981 */ /* 0x004ea8000c1e1b00 */
[----:B------:R-:W2:Y:S01]  /*0970*/  LDG.E.64 R8, desc[UR6][R8.64] ;  /* 0x0000000608087981 */ /* 0x000ea2000c1e1b00 */
[----:B------:R-:W-:Y:S01]  /*0980*/  IADD3 R4, PT, PT, R4, 0x2, RZ ;  /* 0x0000000204047810 */ /* 0x000fe20007ffe0ff */
[----:B--2---:R-:W-:-:S07]  /*0990*/  DFMA R16, R16, R8, R2 ;  /* 0x000000081010722b */ /* 0x004fce0000000002 */
[----:B------:R1:W-:Y:S04]  /*09a0*/  STG.E.64 desc[UR6][R10.64], R16 ;  /* 0x000000100a007986 */ /* 0x0003e8000c101b06 */
.L_x_3:
[----:B------:R-:W-:Y:S05]  /*09b0*/  @P1 EXIT ;  /* 0x000000000000194d */ /* 0x000fea0003800000 */
[----:B-1----:R-:W1:Y:S01]  /*09c0*/  LDC.64 R2, c[0x0][0x380] ;  /* 0x0000e000ff027b82 */ /* 0x002e620000000a00 */
[----:B------:R-:W-:Y:S01]  /*09d0*/  IADD3 R7, PT, PT, R7, R4, RZ ;  /* 0x0000000407077210 */ /* 0x000fe20007ffe0ff */
[----:B------:R-:W-:-:S06]  /*09e0*/  IMAD R5, R4, R0, R5 ;  /* 0x0000000004057224 */ /* 0x000fcc00078e0205 */
[----:B------:R-:W3:Y:S01]  /*09f0*/  LDC.64 R8, c[0x0][0x388] ;  /* 0x0000e200ff087b82 */ /* 0x000ee20000000a00 */
[----:B-1----:R-:W-:-:S06]  /*0a00*/  IMAD.WIDE R2, R7, 0x8, R2 ;  /* 0x0000000807027825 */ /* 0x002fcc00078e0202 */
[----:B------:R-:W0:Y:S01]  /*0a10*/  LDG.E.64 R2, desc[UR6][R2.64] ;  /* 0x0000000602027981 */ /* 0x000e22000c1e1b00 */
[----:B---3--:R-:W-:-:S06]  /*0a20*/  IMAD.WIDE R4, R5, 0x8, R8 ;  /* 0x0000000805047825 */ /* 0x008fcc00078e0208 */
[----:B------:R-:W0:Y:S02]  /*0a30*/  LDG.E.64 R4, desc[UR6][R4.64] ;  /* 0x0000000604047981 */ /* 0x000e24000c1e1b00 */
[----:B0-2---:R-:W-:-:S07]  /*0a40*/  DFMA R16, R2, R4, R16 ;  /* 0x000000040210722b */ /* 0x005fce0000000010 */
[----:B------:R-:W-:Y:S01]  /*0a50*/  STG.E.64 desc[UR6][R10.64], R16 ;  /* 0x000000100a007986 */ /* 0x000fe2000c101b06 */
[----:B------:R-:W-:Y:S05]  /*0a60*/  EXIT ;  /* 0x000000000000794d */ /* 0x000fea0003800000 */
.L_x_4:
[----:B------:R-:W-:-:S00]  /*0a70*/  BRA `(.L_x_4) ;  /* 0xfffffffc00fc7947 */ /* 0x000fc0000383ffff */
[----:B------:R-:W-:-:S00]  /*0a80*/  NOP ;  /* 0x0000000000007918 */ /* 0x000fc00000000000 */
[----:B------:R-:W-:-:S00]  /*0a90*/  NOP ;  /* 0x0000000000007918 */ /* 0x000fc00000000000 */
[----:B------:R-:W-:-:S00]  /*0aa0*/  NOP ;  /* 0x0000000000007918 */ /* 0x000fc00000000000 */
[----:B------:R-:W-:-:S00]  /*0ab0*/  NOP ;  /* 0x0000000000007918 */ /* 0x000fc00000000000 */
[----:B------:R-:W-:-:S00]  /*0ac0*/  NOP ;  /* 0x0000000000007918 */ /* 0x000fc00000000000 */
[----:B------:R-:W-:-:S00]  /*0ad0*/  NOP ;  /* 0x0000000000007918 */ /* 0x000fc00000000000 */
[----:B------:R-:W-:-:S00]  /*0ae0*/  NOP ;  /* 0x0000000000007918 */ /* 0x000fc00000000000 */
[----:B------:R-:W-:-:S00]  /*0af0*/  NOP ;  /* 0x0000000000007918 */ /* 0x000fc00000000000 */
.L_x_5:


//--------------------- .nv.shared.reserved.0     --------------------------
	.section	.nv.shared.reserved.0,"aw",@nobits
	.weak		__nv_reservedSMEM_offset_0_alias
	.size		__nv_reservedSMEM_offset_0_alias, 0, 64
	.other		__nv_reservedSMEM_offset_0_alias,@"STO_CUDA_RESERVED_SHARED STV_DEFAULT"
__nv_reservedSMEM_offset_0_alias:
	.zero		0
	.zero		64


//--------------------- .nv.constant0._Z4GEMMPdS_S_iii --------------------------
	.section	.nv.constant0._Z4GEMMPdS_S_iii,"a",@progbits
	.sectionflags	@""
	.align	4
.nv.constant0._Z4GEMMPdS_S_iii:
	.zero		932


//--------------------- SYMBOLS --------------------------

	.type		.nv.reservedSmem.offset0,@object
	.size		.nv.reservedSmem.offset0,0x4
